	.headerflags	@"EF_CUDA_TEXMODE_UNIFIED EF_CUDA_64BIT_ADDRESS EF_CUDA_ACCELERATORS EF_CUDA_SM90 EF_CUDA_VIRTUAL_SM(EF_CUDA_SM90)"
	.elftype	@"ET_EXEC"


//--------------------- .nv.info                  --------------------------
	.section	.nv.info,"",@"SHT_CUDA_INFO"
	.align	4


	//----- nvinfo : EIATTR_REGCOUNT
	.align		4
        /*0000*/ 	.byte	0x04, 0x2f
        /*0002*/ 	.short	(.L_1 - .L_0)
	.align		4
.L_0:
        /*0004*/ 	.word	index@(triton_poi_fused_convolution_16)
        /*0008*/ 	.word	0x0000000c


	//----- nvinfo : EIATTR_MIN_STACK_SIZE
	.align		4
.L_1:
        /*000c*/ 	.byte	0x04, 0x12
        /*000e*/ 	.short	(.L_3 - .L_2)
	.align		4
.L_2:
        /*0010*/ 	.word	index@(triton_poi_fused_convolution_16)
        /*0014*/ 	.word	0x00000000


	//----- nvinfo : EIATTR_FRAME_SIZE
	.align		4
.L_3:
        /*0018*/ 	.byte	0x04, 0x11
        /*001a*/ 	.short	(.L_5 - .L_4)
	.align		4
.L_4:
        /*001c*/ 	.word	index@(triton_poi_fused_convolution_16)
        /*0020*/ 	.word	0x00000000


	//----- nvinfo : EIATTR_MIN_STACK_SIZE
	.align		4
.L_5:
        /*0024*/ 	.byte	0x04, 0x12
        /*0026*/ 	.short	(.L_7 - .L_6)
	.align		4
.L_6:
        /*0028*/ 	.word	index@(triton_poi_fused_convolution_16)
        /*002c*/ 	.word	0x00000000
.L_7:


//--------------------- .nv.info.triton_poi_fused_convolution_16 --------------------------
	.section	.nv.info.triton_poi_fused_convolution_16,"",@"SHT_CUDA_INFO"
	.sectionflags	@""
	.align	4


	//----- nvinfo : EIATTR_CUDA_API_VERSION
	.align		4
        /*0000*/ 	.byte	0x04, 0x37
        /*0002*/ 	.short	(.L_9 - .L_8)
.L_8:
        /*0004*/ 	.word	0x0000007c


	//----- nvinfo : EIATTR_KPARAM_INFO
	.align		4
.L_9:
        /*0008*/ 	.byte	0x04, 0x17
        /*000a*/ 	.short	(.L_11 - .L_10)
.L_10:
        /*000c*/ 	.word	0x00000000
        /*0010*/ 	.short	0x0002
        /*0012*/ 	.short	0x0010
        /*0014*/ 	.byte	0x00, 0xf0, 0x11, 0x00


	//----- nvinfo : EIATTR_KPARAM_INFO
	.align		4
.L_11:
        /*0018*/ 	.byte	0x04, 0x17
        /*001a*/ 	.short	(.L_13 - .L_12)
.L_12:
        /*001c*/ 	.word	0x00000000
        /*0020*/ 	.short	0x0001
        /*0022*/ 	.short	0x0008
        /*0024*/ 	.byte	0x00, 0xf4, 0x21, 0x00


	//----- nvinfo : EIATTR_KPARAM_INFO
	.align		4
.L_13:
        /*0028*/ 	.byte	0x04, 0x17
        /*002a*/ 	.short	(.L_15 - .L_14)
.L_14:
        /*002c*/ 	.word	0x00000000
        /*0030*/ 	.short	0x0000
        /*0032*/ 	.short	0x0000
        /*0034*/ 	.byte	0x00, 0xf4, 0x21, 0x00


	//----- nvinfo : EIATTR_SPARSE_MMA_MASK
	.align		4
.L_15:
        /*0038*/ 	.byte	0x03, 0x50
        /*003a*/ 	.short	0x0000


	//----- nvinfo : EIATTR_MAXREG_COUNT
	.align		4
        /*003c*/ 	.byte	0x03, 0x1b
        /*003e*/ 	.short	0x00ff


	//----- nvinfo : EIATTR_EXIT_INSTR_OFFSETS
	.align		4
        /*0040*/ 	.byte	0x04, 0x1c
        /*0042*/ 	.short	(.L_17 - .L_16)


	//   ....[0]....
.L_16:
        /*0044*/ 	.word	0x00000170


	//----- nvinfo : EIATTR_REQNTID
	.align		4
.L_17:
        /*0048*/ 	.byte	0x04, 0x10
        /*004a*/ 	.short	(.L_19 - .L_18)
.L_18:
        /*004c*/ 	.word	0x00000080
        /*0050*/ 	.word	0x00000001
        /*0054*/ 	.word	0x00000001


	//----- nvinfo : EIATTR_CBANK_PARAM_SIZE
	.align		4
.L_19:
        /*0058*/ 	.byte	0x03, 0x19
        /*005a*/ 	.short	0x0014


	//----- nvinfo : EIATTR_PARAM_CBANK
	.align		4
        /*005c*/ 	.byte	0x04, 0x0a
        /*005e*/ 	.short	(.L_21 - .L_20)
	.align		4
.L_20:
        /*0060*/ 	.word	index@(.nv.constant0.triton_poi_fused_convolution_16)
        /*0064*/ 	.short	0x0210
        /*0066*/ 	.short	0x0014


	//----- nvinfo : EIATTR_SW_WAR
	.align		4
.L_21:
        /*0068*/ 	.byte	0x04, 0x36
        /*006a*/ 	.short	(.L_23 - .L_22)
.L_22:
        /*006c*/ 	.word	0x00000008
.L_23:


//--------------------- .nv.callgraph             --------------------------
	.section	.nv.callgraph,"",@"SHT_CUDA_CALLGRAPH"
	.align	4
	.sectionentsize	8
	.align		4
        /*0000*/ 	.word	0x00000000
	.align		4
        /*0004*/ 	.word	0xffffffff
	.align		4
        /*0008*/ 	.word	0x00000000
	.align		4
        /*000c*/ 	.word	0xfffffffe
	.align		4
        /*0010*/ 	.word	0x00000000
	.align		4
        /*0014*/ 	.word	0xfffffffd
	.align		4
        /*0018*/ 	.word	0x00000000
	.align		4
        /*001c*/ 	.word	0xfffffffc


//--------------------- .text.triton_poi_fused_convolution_16 --------------------------
	.section	.text.triton_poi_fused_convolution_16,"ax",@progbits
	.align	128
        .global         triton_poi_fused_convolution_16
        .type           triton_poi_fused_convolution_16,@function
        .size           triton_poi_fused_convolution_16,(.L_x_1 - triton_poi_fused_convolution_16)
        .other          triton_poi_fused_convolution_16,@"STO_CUDA_ENTRY STV_DEFAULT"
triton_poi_fused_convolution_16:
.text.triton_poi_fused_convolution_16:
[----:B------:R-:W-:Y:S01]  /*0000*/  LDC R1, c[0x0][0x28] ;  /* 0x00000a00ff017b82 */ /* 0x000fe20000000800 */
[----:B------:R-:W1:Y:S07]  /*0010*/  S2R R0, SR_TID.X ;  /* 0x0000000000007919 */ /* 0x000e6e0000002100 */
[----:B------:R-:W2:Y:S01]  /*0020*/  LDC.64 R4, c[0x0][0x218] ;  /* 0x00008600ff047b82 */ /* 0x000ea20000000a00 */
[----:B------:R-:W-:Y:S01]  /*0030*/  ULDC.64 UR4, c[0x0][0x208] ;  /* 0x0000820000047ab9 */ /* 0x000fe20000000a00 */
[----:B------:R-:W3:Y:S06]  /*0040*/  S2R R7, SR_CTAID.X ;  /* 0x0000000000077919 */ /* 0x000eec0000002500 */
[----:B------:R-:W4:Y:S01]  /*0050*/  LDC.64 R2, c[0x0][0x210] ;  /* 0x00008400ff027b82 */ /* 0x000f220000000a00 */
[----:B-1----:R-:W-:-:S02]  /*0060*/  SHF.L.U32 R0, R0, 0x1, RZ ;  /* 0x0000000100007819 */ /* 0x002fc400000006ff */
[----:B---3--:R-:W-:Y:S02]  /*0070*/  SHF.R.S32.HI R6, RZ, 0x17, R7 ;  /* 0x00000017ff067819 */ /* 0x008fe40000011407 */
[----:B------:R-:W-:Y:S02]  /*0080*/  LOP3.LUT R0, R0, 0xfe, RZ, 0xc0, !PT ;  /* 0x000000fe00007812 */ /* 0x000fe400078ec0ff */
[----:B------:R-:W-:Y:S02]  /*0090*/  SGXT R6, R6, 0x1 ;  /* 0x000000010606781a */ /* 0x000fe40000000200 */
[----:B------:R-:W-:-:S04]  /*00a0*/  LEA R7, R7, R0, 0x8 ;  /* 0x0000000007077211 */ /* 0x000fc800078e40ff */
[----:B------:R-:W-:Y:S01]  /*00b0*/  LEA.HI R6, R6, R7, RZ, 0xc ;  /* 0x0000000706067211 */ /* 0x000fe200078f60ff */
[----:B----4-:R-:W-:-:S03]  /*00c0*/  IMAD.WIDE R2, R7, 0x4, R2 ;  /* 0x0000000407027825 */ /* 0x010fc600078e0202 */
[----:B------:R-:W-:-:S05]  /*00d0*/  SHF.R.S32.HI R6, RZ, 0xc, R6 ;  /* 0x0000000cff067819 */ /* 0x000fca0000011406 */
[----:B------:R-:W-:-:S05]  /*00e0*/  IMAD.HI R0, R6, 0x55555556, RZ ;  /* 0x5555555606007827 */ /* 0x000fca00078e02ff */
[----:B------:R-:W-:-:S05]  /*00f0*/  LEA.HI R9, R0, R0, RZ, 0x1 ;  /* 0x0000000000097211 */ /* 0x000fca00078f08ff */
[----:B------:R-:W-:Y:S02]  /*0100*/  IMAD R9, R9, -0x3, R6 ;  /* 0xfffffffd09097824 */ /* 0x000fe400078e0206 */
[----:B------:R-:W3:Y:S02]  /*0110*/  LDG.E.64 R6, desc[UR4][R2.64] ;  /* 0x0000000402067981 */ /* 0x000ee4000c1e1b00 */
[----:B--2---:R-:W-:-:S06]  /*0120*/  IMAD.WIDE R4, R9, 0x4, R4 ;  /* 0x0000000409047825 */ /* 0x004fcc00078e0204 */
[----:B------:R-:W3:Y:S02]  /*0130*/  LDG.E.EL R4, desc[UR4][R4.64] ;  /* 0x0000000404047981 */ /* 0x000ee4000c2e1900 */
[--C-:B---3--:R-:W-:Y:S01]  /*0140*/  FADD R6, R6, R4.reuse ;  /* 0x0000000406067221 */ /* 0x108fe20000000000 */
[----:B------:R-:W-:-:S05]  /*0150*/  FADD R7, R7, R4 ;  /* 0x0000000407077221 */ /* 0x000fca0000000000 */
[----:B------:R-:W-:Y:S01]  /*0160*/  STG.E.64 desc[UR4][R2.64], R6 ;  /* 0x0000000602007986 */ /* 0x000fe2000c101b04 */
[----:B------:R-:W-:Y:S05]  /*0170*/  EXIT ;  /* 0x000000000000794d */ /* 0x000fea0003800000 */
.L_x_0:
[----:B------:R-:W-:-:S00]  /*0180*/  BRA `(.L_x_0) ;  /* 0xfffffffc00fc7947 */ /* 0x000fc0000383ffff */
[----:B------:R-:W-:-:S00]  /*0190*/  NOP ;  /* 0x0000000000007918 */ /* 0x000fc00000000000 */
        /* <DEDUP_REMOVED lines=14> */
.L_x_1:


//--------------------- .nv.constant0.triton_poi_fused_convolution_16 --------------------------
	.section	.nv.constant0.triton_poi_fused_convolution_16,"a",@progbits
	.sectionflags	@""
	.align	4
.nv.constant0.triton_poi_fused_convolution_16:
	.zero		548
